//
// Generated by NVIDIA NVVM Compiler
//
// Compiler Build ID: CL-36424714
// Cuda compilation tools, release 13.0, V13.0.88
// Based on NVVM 20.0.0
//

.version 9.0
.target sm_100
.address_size 64

	// .globl	_Z7tkernelv

.visible .entry _Z7tkernelv()
{


	ret;

}


// ===== COMPILED SASS (sm_100) =====

	.target	sm_100

	.elftype	@"ET_EXEC"


//--------------------- .note.nv.tkinfo           --------------------------
	.section	.note.nv.tkinfo,"",@"SHT_NOTE"
	.sectionflags	@"SHF_NOTE_NV_TKINFO"
	.tkinfo
        /*0018*/ 	.word	0x00000002
        /*0030*/ 	.string	""
        /*0030*/ 	.string	"ptxas"
        /*0030*/ 	.string	"Cuda compilation tools, release 13.0, V13.0.88"
        /*0030*/ 	.string	"Build cuda_13.0.r13.0/compiler.36424714_0"
        /*0030*/ 	.string	"-arch sm_100 -m 64 "



//--------------------- .note.nv.cuinfo           --------------------------
	.section	.note.nv.cuinfo,"",@"SHT_NOTE"
	.sectionflags	@"SHF_NOTE_NV_CUINFO"
        /*0018*/ 	.short	0x0002
        /*001a*/ 	.short	0x0064
        /*001c*/ 	.short	0x0082
	.zero		2


//--------------------- .nv.info                  --------------------------
	.section	.nv.info,"",@"SHT_CUDA_INFO"
	.align	4


	//----- nvinfo : EIATTR_REGCOUNT
	.align		4
        /*0000*/ 	.byte	0x04, 0x2f
        /*0002*/ 	.short	(.L_1 - .L_0)
	.align		4
.L_0:
        /*0004*/ 	.word	index@(_Z7tkernelv)
        /*0008*/ 	.word	0x00000004


	//----- nvinfo : EIATTR_FRAME_SIZE
	.align		4
.L_1:
        /*000c*/ 	.byte	0x04, 0x11
        /*000e*/ 	.short	(.L_3 - .L_2)
	.align		4
.L_2:
        /*0010*/ 	.word	index@(_Z7tkernelv)
        /*0014*/ 	.word	0x00000000


	//----- nvinfo : EIATTR_MIN_STACK_SIZE
	.align		4
.L_3:
        /*0018*/ 	.byte	0x04, 0x12
        /*001a*/ 	.short	(.L_5 - .L_4)
	.align		4
.L_4:
        /*001c*/ 	.word	index@(_Z7tkernelv)
        /*0020*/ 	.word	0x00000000
.L_5:


//--------------------- .nv.compat                --------------------------
	.section	.nv.compat,"",@"SHT_CUDA_COMPAT_INFO"
	.align	4
        /*0000*/ 	.byte	0x02, 0x09, 0x00, 0x00, 0x02, 0x02, 0x01, 0x00, 0x02, 0x05, 0x05, 0x00, 0x03, 0x07, 0x01, 0x01
        /*0010*/ 	.byte	0x02, 0x03, 0x00, 0x00, 0x02, 0x06, 0x01, 0x00, 0x04, 0x0b, 0x08, 0x00, 0x09, 0x00, 0x00, 0x00
        /*0020*/ 	.byte	0x00, 0x00, 0x00, 0x00


//--------------------- .nv.info._Z7tkernelv      --------------------------
	.section	.nv.info._Z7tkernelv,"",@"SHT_CUDA_INFO"
	.sectionflags	@""
	.align	4


	//----- nvinfo : EIATTR_CUDA_API_VERSION
	.align		4
        /*0000*/ 	.byte	0x04, 0x37
        /*0002*/ 	.short	(.L_7 - .L_6)
.L_6:
        /*0004*/ 	.word	0x00000082


	//----- nvinfo : EIATTR_SPARSE_MMA_MASK
	.align		4
.L_7:
        /*0008*/ 	.byte	0x03, 0x50
        /*000a*/ 	.short	0x0000


	//----- nvinfo : EIATTR_MAXREG_COUNT
	.align		4
        /*000c*/ 	.byte	0x03, 0x1b
        /*000e*/ 	.short	0x00ff


	//----- nvinfo : EIATTR_MERCURY_ISA_VERSION
	.align		4
        /*0010*/ 	.byte	0x03, 0x5f
        /*0012*/ 	.short	0x0101


	//----- nvinfo : EIATTR_VRC_CTA_INIT_COUNT
	.align		4
        /*0014*/ 	.byte	0x02, 0x4a
	.zero		1
	.zero		1


	//----- nvinfo : EIATTR_EXIT_INSTR_OFFSETS
	.align		4
        /*0018*/ 	.byte	0x04, 0x1c
        /*001a*/ 	.short	(.L_9 - .L_8)


	//   ....[0]....
.L_8:
        /*001c*/ 	.word	0x00000010


	//----- nvinfo : EIATTR_SW_WAR
	.align		4
.L_9:
        /*0020*/ 	.byte	0x04, 0x36
        /*0022*/ 	.short	(.L_11 - .L_10)
.L_10:
        /*0024*/ 	.word	0x00000008
.L_11:


//--------------------- .nv.callgraph             --------------------------
	.section	.nv.callgraph,"",@"SHT_CUDA_CALLGRAPH"
	.align	4
	.sectionentsize	8
	.align		4
        /*0000*/ 	.word	0x00000000
	.align		4
        /*0004*/ 	.word	0xffffffff
	.align		4
        /*0008*/ 	.word	0x00000000
	.align		4
        /*000c*/ 	.word	0xfffffffe
	.align		4
        /*0010*/ 	.word	0x00000000
	.align		4
        /*0014*/ 	.word	0xfffffffd
	.align		4
        /*0018*/ 	.word	0x00000000
	.align		4
        /*001c*/ 	.word	0xfffffffc


//--------------------- .text._Z7tkernelv         --------------------------
	.section	.text._Z7tkernelv,"ax",@progbits
	.align	128
        .global         _Z7tkernelv
        .type           _Z7tkernelv,@function
        .size           _Z7tkernelv,(.L_x_1 - _Z7tkernelv)
        .other          _Z7tkernelv,@"STO_CUDA_ENTRY STV_DEFAULT"
_Z7tkernelv:
.text._Z7tkernelv:
[----:B------:R-:W-:Y:S01]  /*0000*/  LDC R1, c[0x0][0x37c] ;  /* 0x0000df00ff017b82 */ /* 0x000fe20000000800 */
[----:B------:R-:W-:Y:S05]  /*0010*/  EXIT ;  /* 0x000000000000794d */ /* 0x000fea0003800000 */
.L_x_0:
[----:B------:R-:W-:-:S00]  /*0020*/  BRA `(.L_x_0) ;  /* 0xfffffffc00fc7947 */ /* 0x000fc0000383ffff */
[----:B------:R-:W-:-:S00]  /*0030*/  NOP ;  /* 0x0000000000007918 */ /* 0x000fc00000000000 */
        /* <DEDUP_REMOVED lines=12> */
.L_x_1:


//--------------------- .nv.shared.reserved.0     --------------------------
	.section	.nv.shared.reserved.0,"aw",@nobits
	.weak		__nv_reservedSMEM_offset_0_alias
	.size		__nv_reservedSMEM_offset_0_alias, 0, 64
	.other		__nv_reservedSMEM_offset_0_alias,@"STO_CUDA_RESERVED_SHARED STV_DEFAULT"
__nv_reservedSMEM_offset_0_alias:
	.zero		0
	.zero		64


//--------------------- .nv.constant0._Z7tkernelv --------------------------
	.section	.nv.constant0._Z7tkernelv,"a",@progbits
	.sectionflags	@""
	.align	4
.nv.constant0._Z7tkernelv:
	.zero		896


//--------------------- SYMBOLS --------------------------

	.type		.nv.reservedSmem.offset0,@object
	.size		.nv.reservedSmem.offset0,0x4
